//
// Generated by NVIDIA NVVM Compiler
//
// Compiler Build ID: CL-36424714
// Cuda compilation tools, release 13.0, V13.0.88
// Based on NVVM 20.0.0
//

.version 9.0
.target sm_100
.address_size 64

	// .globl	_Z12square_arrayPii

.visible .entry _Z12square_arrayPii(
	.param .u64 .ptr .align 1 _Z12square_arrayPii_param_0,
	.param .u32 _Z12square_arrayPii_param_1
)
{
	.reg .pred 	%p<2>;
	.reg .b32 	%r<8>;
	.reg .b64 	%rd<5>;

	ld.param.u64 	%rd1, [_Z12square_arrayPii_param_0];
	ld.param.u32 	%r2, [_Z12square_arrayPii_param_1];
	mov.u32 	%r3, %ctaid.x;
	mov.u32 	%r4, %ntid.x;
	mov.u32 	%r5, %tid.x;
	mad.lo.s32 	%r1, %r3, %r4, %r5;
	setp.ge.s32 	%p1, %r1, %r2;
	@%p1 bra 	$L__BB0_2;
	cvta.to.global.u64 	%rd2, %rd1;
	mul.wide.s32 	%rd3, %r1, 4;
	add.s64 	%rd4, %rd2, %rd3;
	ld.global.u32 	%r6, [%rd4];
	mul.lo.s32 	%r7, %r6, %r6;
	st.global.u32 	[%rd4], %r7;
$L__BB0_2:
	ret;

}


// ===== COMPILED SASS (sm_100) =====

	.target	sm_100

	.elftype	@"ET_EXEC"


//--------------------- .note.nv.tkinfo           --------------------------
	.section	.note.nv.tkinfo,"",@"SHT_NOTE"
	.sectionflags	@"SHF_NOTE_NV_TKINFO"
	.tkinfo
        /*0018*/ 	.word	0x00000002
        /*0030*/ 	.string	""
        /*0030*/ 	.string	"ptxas"
        /*0030*/ 	.string	"Cuda compilation tools, release 13.0, V13.0.88"
        /*0030*/ 	.string	"Build cuda_13.0.r13.0/compiler.36424714_0"
        /*0030*/ 	.string	"-arch sm_100 -m 64 "



//--------------------- .note.nv.cuinfo           --------------------------
	.section	.note.nv.cuinfo,"",@"SHT_NOTE"
	.sectionflags	@"SHF_NOTE_NV_CUINFO"
        /*0018*/ 	.short	0x0002
        /*001a*/ 	.short	0x0064
        /*001c*/ 	.short	0x0082
	.zero		2


//--------------------- .nv.info                  --------------------------
	.section	.nv.info,"",@"SHT_CUDA_INFO"
	.align	4


	//----- nvinfo : EIATTR_REGCOUNT
	.align		4
        /*0000*/ 	.byte	0x04, 0x2f
        /*0002*/ 	.short	(.L_1 - .L_0)
	.align		4
.L_0:
        /*0004*/ 	.word	index@(_Z12square_arrayPii)
        /*0008*/ 	.word	0x00000008


	//----- nvinfo : EIATTR_FRAME_SIZE
	.align		4
.L_1:
        /*000c*/ 	.byte	0x04, 0x11
        /*000e*/ 	.short	(.L_3 - .L_2)
	.align		4
.L_2:
        /*0010*/ 	.word	index@(_Z12square_arrayPii)
        /*0014*/ 	.word	0x00000000


	//----- nvinfo : EIATTR_MIN_STACK_SIZE
	.align		4
.L_3:
        /*0018*/ 	.byte	0x04, 0x12
        /*001a*/ 	.short	(.L_5 - .L_4)
	.align		4
.L_4:
        /*001c*/ 	.word	index@(_Z12square_arrayPii)
        /*0020*/ 	.word	0x00000000
.L_5:


//--------------------- .nv.compat                --------------------------
	.section	.nv.compat,"",@"SHT_CUDA_COMPAT_INFO"
	.align	4
        /*0000*/ 	.byte	0x02, 0x09, 0x00, 0x00, 0x02, 0x02, 0x01, 0x00, 0x02, 0x05, 0x05, 0x00, 0x03, 0x07, 0x01, 0x01
        /*0010*/ 	.byte	0x02, 0x03, 0x00, 0x00, 0x02, 0x06, 0x01, 0x00, 0x04, 0x0b, 0x08, 0x00, 0x09, 0x00, 0x00, 0x00
        /*0020*/ 	.byte	0x00, 0x00, 0x00, 0x00


//--------------------- .nv.info._Z12square_arrayPii --------------------------
	.section	.nv.info._Z12square_arrayPii,"",@"SHT_CUDA_INFO"
	.sectionflags	@""
	.align	4


	//----- nvinfo : EIATTR_CUDA_API_VERSION
	.align		4
        /*0000*/ 	.byte	0x04, 0x37
        /*0002*/ 	.short	(.L_7 - .L_6)
.L_6:
        /*0004*/ 	.word	0x00000082


	//----- nvinfo : EIATTR_KPARAM_INFO
	.align		4
.L_7:
        /*0008*/ 	.byte	0x04, 0x17
        /*000a*/ 	.short	(.L_9 - .L_8)
.L_8:
        /*000c*/ 	.word	0x00000000
        /*0010*/ 	.short	0x0001
        /*0012*/ 	.short	0x0008
        /*0014*/ 	.byte	0x00, 0xf0, 0x11, 0x00


	//----- nvinfo : EIATTR_KPARAM_INFO
	.align		4
.L_9:
        /*0018*/ 	.byte	0x04, 0x17
        /*001a*/ 	.short	(.L_11 - .L_10)
.L_10:
        /*001c*/ 	.word	0x00000000
        /*0020*/ 	.short	0x0000
        /*0022*/ 	.short	0x0000
        /*0024*/ 	.byte	0x00, 0xf5, 0x21, 0x00


	//----- nvinfo : EIATTR_SPARSE_MMA_MASK
	.align		4
.L_11:
        /*0028*/ 	.byte	0x03, 0x50
        /*002a*/ 	.short	0x0000


	//----- nvinfo : EIATTR_MAXREG_COUNT
	.align		4
        /*002c*/ 	.byte	0x03, 0x1b
        /*002e*/ 	.short	0x00ff


	//----- nvinfo : EIATTR_MERCURY_ISA_VERSION
	.align		4
        /*0030*/ 	.byte	0x03, 0x5f
        /*0032*/ 	.short	0x0101


	//----- nvinfo : EIATTR_VRC_CTA_INIT_COUNT
	.align		4
        /*0034*/ 	.byte	0x02, 0x4a
	.zero		1
	.zero		1


	//----- nvinfo : EIATTR_EXIT_INSTR_OFFSETS
	.align		4
        /*0038*/ 	.byte	0x04, 0x1c
        /*003a*/ 	.short	(.L_13 - .L_12)


	//   ....[0]....
.L_12:
        /*003c*/ 	.word	0x00000070


	//   ....[1]....
        /*0040*/ 	.word	0x000000e0


	//----- nvinfo : EIATTR_CBANK_PARAM_SIZE
	.align		4
.L_13:
        /*0044*/ 	.byte	0x03, 0x19
        /*0046*/ 	.short	0x000c


	//----- nvinfo : EIATTR_PARAM_CBANK
	.align		4
        /*0048*/ 	.byte	0x04, 0x0a
        /*004a*/ 	.short	(.L_15 - .L_14)
	.align		4
.L_14:
        /*004c*/ 	.word	index@(.nv.constant0._Z12square_arrayPii)
        /*0050*/ 	.short	0x0380
        /*0052*/ 	.short	0x000c


	//----- nvinfo : EIATTR_SW_WAR
	.align		4
.L_15:
        /*0054*/ 	.byte	0x04, 0x36
        /*0056*/ 	.short	(.L_17 - .L_16)
.L_16:
        /*0058*/ 	.word	0x00000008
.L_17:


//--------------------- .nv.callgraph             --------------------------
	.section	.nv.callgraph,"",@"SHT_CUDA_CALLGRAPH"
	.align	4
	.sectionentsize	8
	.align		4
        /*0000*/ 	.word	0x00000000
	.align		4
        /*0004*/ 	.word	0xffffffff
	.align		4
        /*0008*/ 	.word	0x00000000
	.align		4
        /*000c*/ 	.word	0xfffffffe
	.align		4
        /*0010*/ 	.word	0x00000000
	.align		4
        /*0014*/ 	.word	0xfffffffd
	.align		4
        /*0018*/ 	.word	0x00000000
	.align		4
        /*001c*/ 	.word	0xfffffffc


//--------------------- .text._Z12square_arrayPii --------------------------
	.section	.text._Z12square_arrayPii,"ax",@progbits
	.align	128
        .global         _Z12square_arrayPii
        .type           _Z12square_arrayPii,@function
        .size           _Z12square_arrayPii,(.L_x_1 - _Z12square_arrayPii)
        .other          _Z12square_arrayPii,@"STO_CUDA_ENTRY STV_DEFAULT"
_Z12square_arrayPii:
.text._Z12square_arrayPii:
[----:B------:R-:W-:Y:S01]  /*0000*/  LDC R1, c[0x0][0x37c] ;  /* 0x0000df00ff017b82 */ /* 0x000fe20000000800 */
[----:B------:R-:W0:Y:S07]  /*0010*/  S2R R0, SR_TID.X ;  /* 0x0000000000007919 */ /* 0x000e2e0000002100 */
[----:B------:R-:W0:Y:S01]  /*0020*/  S2UR UR4, SR_CTAID.X ;  /* 0x00000000000479c3 */ /* 0x000e220000002500 */
[----:B------:R-:W1:Y:S07]  /*0030*/  LDCU UR5, c[0x0][0x388] ;  /* 0x00007100ff0577ac */ /* 0x000e6e0008000800 */
[----:B------:R-:W0:Y:S02]  /*0040*/  LDC R5, c[0x0][0x360] ;  /* 0x0000d800ff057b82 */ /* 0x000e240000000800 */
[----:B0-----:R-:W-:-:S05]  /*0050*/  IMAD R5, R5, UR4, R0 ;  /* 0x0000000405057c24 */ /* 0x001fca000f8e0200 */
[----:B-1----:R-:W-:-:S13]  /*0060*/  ISETP.GE.AND P0, PT, R5, UR5, PT ;  /* 0x0000000505007c0c */ /* 0x002fda000bf06270 */
[----:B------:R-:W-:Y:S05]  /*0070*/  @P0 EXIT ;  /* 0x000000000000094d */ /* 0x000fea0003800000 */
[----:B------:R-:W0:Y:S01]  /*0080*/  LDC.64 R2, c[0x0][0x380] ;  /* 0x0000e000ff027b82 */ /* 0x000e220000000a00 */
[----:B------:R-:W1:Y:S01]  /*0090*/  LDCU.64 UR4, c[0x0][0x358] ;  /* 0x00006b00ff0477ac */ /* 0x000e620008000a00 */
[----:B0-----:R-:W-:-:S05]  /*00a0*/  IMAD.WIDE R2, R5, 0x4, R2 ;  /* 0x0000000405027825 */ /* 0x001fca00078e0202 */
[----:B-1----:R-:W2:Y:S02]  /*00b0*/  LDG.E R0, desc[UR4][R2.64] ;  /* 0x0000000402007981 */ /* 0x002ea4000c1e1900 */
[----:B--2---:R-:W-:-:S05]  /*00c0*/  IMAD R5, R0, R0, RZ ;  /* 0x0000000000057224 */ /* 0x004fca00078e02ff */
[----:B------:R-:W-:Y:S01]  /*00d0*/  STG.E desc[UR4][R2.64], R5 ;  /* 0x0000000502007986 */ /* 0x000fe2000c101904 */
[----:B------:R-:W-:Y:S05]  /*00e0*/  EXIT ;  /* 0x000000000000794d */ /* 0x000fea0003800000 */
.L_x_0:
[----:B------:R-:W-:-:S00]  /*00f0*/  BRA `(.L_x_0) ;  /* 0xfffffffc00fc7947 */ /* 0x000fc0000383ffff */
[----:B------:R-:W-:-:S00]  /*0100*/  NOP ;  /* 0x0000000000007918 */ /* 0x000fc00000000000 */
[----:B------:R-:W-:-:S00]  /*0110*/  NOP ;  /* 0x0000000000007918 */ /* 0x000fc00000000000 */
[----:B------:R-:W-:-:S00]  /*0120*/  NOP ;  /* 0x0000000000007918 */ /* 0x000fc00000000000 */
[----:B------:R-:W-:-:S00]  /*0130*/  NOP ;  /* 0x0000000000007918 */ /* 0x000fc00000000000 */
[----:B------:R-:W-:-:S00]  /*0140*/  NOP ;  /* 0x0000000000007918 */ /* 0x000fc00000000000 */
[----:B------:R-:W-:-:S00]  /*0150*/  NOP ;  /* 0x0000000000007918 */ /* 0x000fc00000000000 */
[----:B------:R-:W-:-:S00]  /*0160*/  NOP ;  /* 0x0000000000007918 */ /* 0x000fc00000000000 */
[----:B------:R-:W-:-:S00]  /*0170*/  NOP ;  /* 0x0000000000007918 */ /* 0x000fc00000000000 */
.L_x_1:


//--------------------- .nv.shared.reserved.0     --------------------------
	.section	.nv.shared.reserved.0,"aw",@nobits
	.weak		__nv_reservedSMEM_offset_0_alias
	.size		__nv_reservedSMEM_offset_0_alias, 0, 64
	.other		__nv_reservedSMEM_offset_0_alias,@"STO_CUDA_RESERVED_SHARED STV_DEFAULT"
__nv_reservedSMEM_offset_0_alias:
	.zero		0
	.zero		64


//--------------------- .nv.constant0._Z12square_arrayPii --------------------------
	.section	.nv.constant0._Z12square_arrayPii,"a",@progbits
	.sectionflags	@""
	.align	4
.nv.constant0._Z12square_arrayPii:
	.zero		908


//--------------------- SYMBOLS --------------------------

	.type		.nv.reservedSmem.offset0,@object
	.size		.nv.reservedSmem.offset0,0x4
